	.headerflags	@"EF_CUDA_TEXMODE_UNIFIED EF_CUDA_64BIT_ADDRESS EF_CUDA_ACCELERATORS EF_CUDA_SM90 EF_CUDA_VIRTUAL_SM(EF_CUDA_SM90)"
	.elftype	@"ET_EXEC"


//--------------------- .nv.info                  --------------------------
	.section	.nv.info,"",@"SHT_CUDA_INFO"
	.align	4


	//----- nvinfo : EIATTR_REGCOUNT
	.align		4
        /*0000*/ 	.byte	0x04, 0x2f
        /*0002*/ 	.short	(.L_3 - .L_2)
	.align		4
.L_2:
        /*0004*/ 	.word	index@(triton_poi_fused__native_batch_norm_legit_no_training_relu_35)
        /*0008*/ 	.word	0x00000021


	//----- nvinfo : EIATTR_MIN_STACK_SIZE
	.align		4
.L_3:
        /*000c*/ 	.byte	0x04, 0x12
        /*000e*/ 	.short	(.L_5 - .L_4)
	.align		4
.L_4:
        /*0010*/ 	.word	index@(triton_poi_fused__native_batch_norm_legit_no_training_relu_35)
        /*0014*/ 	.word	0x00000000


	//----- nvinfo : EIATTR_FRAME_SIZE
	.align		4
.L_5:
        /*0018*/ 	.byte	0x04, 0x11
        /*001a*/ 	.short	(.L_7 - .L_6)
	.align		4
.L_6:
        /*001c*/ 	.word	index@(triton_poi_fused__native_batch_norm_legit_no_training_relu_35)
        /*0020*/ 	.word	0x00000000


	//----- nvinfo : EIATTR_MIN_STACK_SIZE
	.align		4
.L_7:
        /*0024*/ 	.byte	0x04, 0x12
        /*0026*/ 	.short	(.L_9 - .L_8)
	.align		4
.L_8:
        /*0028*/ 	.word	index@(triton_poi_fused__native_batch_norm_legit_no_training_relu_35)
        /*002c*/ 	.word	0x00000000
.L_9:


//--------------------- .nv.info.triton_poi_fused__native_batch_norm_legit_no_training_relu_35 --------------------------
	.section	.nv.info.triton_poi_fused__native_batch_norm_legit_no_training_relu_35,"",@"SHT_CUDA_INFO"
	.sectionflags	@""
	.align	4


	//----- nvinfo : EIATTR_CUDA_API_VERSION
	.align		4
        /*0000*/ 	.byte	0x04, 0x37
        /*0002*/ 	.short	(.L_11 - .L_10)
.L_10:
        /*0004*/ 	.word	0x0000007c


	//----- nvinfo : EIATTR_KPARAM_INFO
	.align		4
.L_11:
        /*0008*/ 	.byte	0x04, 0x17
        /*000a*/ 	.short	(.L_13 - .L_12)
.L_12:
        /*000c*/ 	.word	0x00000000
        /*0010*/ 	.short	0x0006
        /*0012*/ 	.short	0x0030
        /*0014*/ 	.byte	0x00, 0xf0, 0x11, 0x00


	//----- nvinfo : EIATTR_KPARAM_INFO
	.align		4
.L_13:
        /*0018*/ 	.byte	0x04, 0x17
        /*001a*/ 	.short	(.L_15 - .L_14)
.L_14:
        /*001c*/ 	.word	0x00000000
        /*0020*/ 	.short	0x0005
        /*0022*/ 	.short	0x0028
        /*0024*/ 	.byte	0x00, 0xf4, 0x21, 0x00


	//----- nvinfo : EIATTR_KPARAM_INFO
	.align		4
.L_15:
        /*0028*/ 	.byte	0x04, 0x17
        /*002a*/ 	.short	(.L_17 - .L_16)
.L_16:
        /*002c*/ 	.word	0x00000000
        /*0030*/ 	.short	0x0004
        /*0032*/ 	.short	0x0020
        /*0034*/ 	.byte	0x00, 0xf4, 0x21, 0x00


	//----- nvinfo : EIATTR_KPARAM_INFO
	.align		4
.L_17:
        /*0038*/ 	.byte	0x04, 0x17
        /*003a*/ 	.short	(.L_19 - .L_18)
.L_18:
        /*003c*/ 	.word	0x00000000
        /*0040*/ 	.short	0x0003
        /*0042*/ 	.short	0x0018
        /*0044*/ 	.byte	0x00, 0xf4, 0x21, 0x00


	//----- nvinfo : EIATTR_KPARAM_INFO
	.align		4
.L_19:
        /*0048*/ 	.byte	0x04, 0x17
        /*004a*/ 	.short	(.L_21 - .L_20)
.L_20:
        /*004c*/ 	.word	0x00000000
        /*0050*/ 	.short	0x0002
        /*0052*/ 	.short	0x0010
        /*0054*/ 	.byte	0x00, 0xf4, 0x21, 0x00


	//----- nvinfo : EIATTR_KPARAM_INFO
	.align		4
.L_21:
        /*0058*/ 	.byte	0x04, 0x17
        /*005a*/ 	.short	(.L_23 - .L_22)
.L_22:
        /*005c*/ 	.word	0x00000000
        /*0060*/ 	.short	0x0001
        /*0062*/ 	.short	0x0008
        /*0064*/ 	.byte	0x00, 0xf4, 0x21, 0x00


	//----- nvinfo : EIATTR_KPARAM_INFO
	.align		4
.L_23:
        /*0068*/ 	.byte	0x04, 0x17
        /*006a*/ 	.short	(.L_25 - .L_24)
.L_24:
        /*006c*/ 	.word	0x00000000
        /*0070*/ 	.short	0x0000
        /*0072*/ 	.short	0x0000
        /*0074*/ 	.byte	0x00, 0xf4, 0x21, 0x00


	//----- nvinfo : EIATTR_SPARSE_MMA_MASK
	.align		4
.L_25:
        /*0078*/ 	.byte	0x03, 0x50
        /*007a*/ 	.short	0x0000


	//----- nvinfo : EIATTR_MAXREG_COUNT
	.align		4
        /*007c*/ 	.byte	0x03, 0x1b
        /*007e*/ 	.short	0x00ff


	//----- nvinfo : EIATTR_EXIT_INSTR_OFFSETS
	.align		4
        /*0080*/ 	.byte	0x04, 0x1c
        /*0082*/ 	.short	(.L_27 - .L_26)


	//   ....[0]....
.L_26:
        /*0084*/ 	.word	0x00000a50


	//----- nvinfo : EIATTR_REQNTID
	.align		4
.L_27:
        /*0088*/ 	.byte	0x04, 0x10
        /*008a*/ 	.short	(.L_29 - .L_28)
.L_28:
        /*008c*/ 	.word	0x00000080
        /*0090*/ 	.word	0x00000001
        /*0094*/ 	.word	0x00000001


	//----- nvinfo : EIATTR_CBANK_PARAM_SIZE
	.align		4
.L_29:
        /*0098*/ 	.byte	0x03, 0x19
        /*009a*/ 	.short	0x0034


	//----- nvinfo : EIATTR_PARAM_CBANK
	.align		4
        /*009c*/ 	.byte	0x04, 0x0a
        /*009e*/ 	.short	(.L_31 - .L_30)
	.align		4
.L_30:
        /*00a0*/ 	.word	index@(.nv.constant0.triton_poi_fused__native_batch_norm_legit_no_training_relu_35)
        /*00a4*/ 	.short	0x0210
        /*00a6*/ 	.short	0x0034


	//----- nvinfo : EIATTR_SW_WAR
	.align		4
.L_31:
        /*00a8*/ 	.byte	0x04, 0x36
        /*00aa*/ 	.short	(.L_33 - .L_32)
.L_32:
        /*00ac*/ 	.word	0x00000008
.L_33:


//--------------------- .nv.callgraph             --------------------------
	.section	.nv.callgraph,"",@"SHT_CUDA_CALLGRAPH"
	.align	4
	.sectionentsize	8
	.align		4
        /*0000*/ 	.word	0x00000000
	.align		4
        /*0004*/ 	.word	0xffffffff
	.align		4
        /*0008*/ 	.word	0x00000000
	.align		4
        /*000c*/ 	.word	0xfffffffe
	.align		4
        /*0010*/ 	.word	0x00000000
	.align		4
        /*0014*/ 	.word	0xfffffffd
	.align		4
        /*0018*/ 	.word	0x00000000
	.align		4
        /*001c*/ 	.word	0xfffffffc


//--------------------- .nv.constant4             --------------------------
	.section	.nv.constant4,"a",@progbits
	.align	8
	.align		8
.nv.constant4:
        /*0000*/ 	.dword	_$_str
	.align		8
        /*0008*/ 	.dword	_$_str_$_2


//--------------------- .text.triton_poi_fused__native_batch_norm_legit_no_training_relu_35 --------------------------
	.section	.text.triton_poi_fused__native_batch_norm_legit_no_training_relu_35,"ax",@progbits
	.align	128
        .global         triton_poi_fused__native_batch_norm_legit_no_training_relu_35
        .type           triton_poi_fused__native_batch_norm_legit_no_training_relu_35,@function
        .size           triton_poi_fused__native_batch_norm_legit_no_training_relu_35,(.L_x_1 - triton_poi_fused__native_batch_norm_legit_no_training_relu_35)
        .other          triton_poi_fused__native_batch_norm_legit_no_training_relu_35,@"STO_CUDA_ENTRY STV_DEFAULT"
triton_poi_fused__native_batch_norm_legit_no_training_relu_35:
.text.triton_poi_fused__native_batch_norm_legit_no_training_relu_35:
[----:B------:R-:W-:Y:S01]  /*0000*/  LDC R1, c[0x0][0x28] ;  /* 0x00000a00ff017b82 */ /* 0x000fe20000000800 */
[----:B------:R-:W1:Y:S07]  /*0010*/  S2R R0, SR_TID.X ;  /* 0x0000000000007919 */ /* 0x000e6e0000002100 */
[----:B------:R-:W2:Y:S01]  /*0020*/  LDC.64 R24, c[0x0][0x218] ;  /* 0x00008600ff187b82 */ /* 0x000ea20000000a00 */
[----:B------:R-:W-:Y:S01]  /*0030*/  ULDC.64 UR4, c[0x0][0x208] ;  /* 0x0000820000047ab9 */ /* 0x000fe20000000a00 */
[----:B------:R-:W3:Y:S06]  /*0040*/  S2R R3, SR_CTAID.X ;  /* 0x0000000000037919 */ /* 0x000eec0000002500 */
[----:B------:R-:W4:Y:S08]  /*0050*/  LDC.64 R20, c[0x0][0x210] ;  /* 0x00008400ff147b82 */ /* 0x000f300000000a00 */
[----:B------:R-:W5:Y:S01]  /*0060*/  LDC.64 R16, c[0x0][0x220] ;  /* 0x00008800ff107b82 */ /* 0x000f620000000a00 */
[----:B-1----:R-:W-:-:S04]  /*0070*/  SHF.L.U32 R0, R0, 0x2, RZ ;  /* 0x0000000200007819 */ /* 0x002fc800000006ff */
[----:B------:R-:W-:Y:S02]  /*0080*/  LOP3.LUT R0, R0, 0x1fc, RZ, 0xc0, !PT ;  /* 0x000001fc00007812 */ /* 0x000fe400078ec0ff */
[----:B---3--:R-:W-:Y:S02]  /*0090*/  SHF.R.S32.HI R19, RZ, 0x15, R3 ;  /* 0x00000015ff137819 */ /* 0x008fe40000011403 */
[----:B------:R-:W-:Y:S02]  /*00a0*/  LEA R0, R3, R0, 0xa ;  /* 0x0000000003007211 */ /* 0x000fe400078e50ff */
[----:B------:R-:W-:-:S03]  /*00b0*/  SGXT R19, R19, 0x1 ;  /* 0x000000011313781a */ /* 0x000fc60000000200 */
[----:B----4-:R-:W-:Y:S01]  /*00c0*/  IMAD.WIDE R20, R0, 0x4, R20 ;  /* 0x0000000400147825 */ /* 0x010fe200078e0214 */
[----:B------:R-:W-:-:S04]  /*00d0*/  LEA.HI R2, R19, R0, RZ, 0xa ;  /* 0x0000000013027211 */ /* 0x000fc800078f50ff */
[----:B------:R-:W-:Y:S01]  /*00e0*/  LOP3.LUT R3, R2, 0xfffffc00, RZ, 0xc0, !PT ;  /* 0xfffffc0002037812 */ /* 0x000fe200078ec0ff */
[----:B------:R-:W3:Y:S03]  /*00f0*/  LDG.E.128 R4, desc[UR4][R20.64] ;  /* 0x0000000414047981 */ /* 0x000ee6000c1e1d00 */
[----:B------:R-:W-:-:S05]  /*0100*/  IADD3 R3, R0, -R3, RZ ;  /* 0x8000000300037210 */ /* 0x000fca0007ffe0ff */
[C---:B--2---:R-:W-:Y:S01]  /*0110*/  IMAD.WIDE R8, R3.reuse, 0x4, R24 ;  /* 0x0000000403087825 */ /* 0x044fe200078e0218 */
[----:B------:R-:W-:Y:S01]  /*0120*/  IADD3 R2, R0, 0x200, RZ ;  /* 0x0000020000027810 */ /* 0x000fe20007ffe0ff */
[----:B------:R-:W2:Y:S02]  /*0130*/  LDG.E.128 R20, desc[UR4][R20.64+0x800] ;  /* 0x0008000414147981 */ /* 0x000ea4000c1e1d00 */
[----:B-----5:R-:W-:Y:S02]  /*0140*/  IMAD.WIDE R12, R3, 0x4, R16 ;  /* 0x00000004030c7825 */ /* 0x020fe400078e0210 */
[----:B------:R-:W3:Y:S04]  /*0150*/  LDG.E.EL.128 R8, desc[UR4][R8.64] ;  /* 0x0000000408087981 */ /* 0x000ee8000c2e1d00 */
[----:B------:R-:W4:Y:S01]  /*0160*/  LDG.E.EL.128 R12, desc[UR4][R12.64] ;  /* 0x000000040c0c7981 */ /* 0x000f22000c2e1d00 */
[----:B------:R-:W-:-:S04]  /*0170*/  LEA.HI R19, R19, R2, RZ, 0xa ;  /* 0x0000000213137211 */ /* 0x000fc800078f50ff */
[----:B------:R-:W-:-:S04]  /*0180*/  LOP3.LUT R19, R19, 0xfffffc00, RZ, 0xc0, !PT ;  /* 0xfffffc0013137812 */ /* 0x000fc800078ec0ff */
[----:B------:R-:W-:-:S05]  /*0190*/  IADD3 R2, R2, -R19, RZ ;  /* 0x8000001302027210 */ /* 0x000fca0007ffe0ff */
[----:B------:R-:W-:-:S06]  /*01a0*/  IMAD.WIDE R16, R2, 0x4, R16 ;  /* 0x0000000402107825 */ /* 0x000fcc00078e0210 */
[----:B------:R-:W5:Y:S01]  /*01b0*/  LDG.E.EL.128 R16, desc[UR4][R16.64] ;  /* 0x0000000410107981 */ /* 0x000f62000c2e1d00 */
[----:B------:R-:W-:-:S06]  /*01c0*/  IMAD.WIDE R24, R2, 0x4, R24 ;  /* 0x0000000402187825 */ /* 0x000fcc00078e0218 */
[----:B------:R-:W2:Y:S01]  /*01d0*/  LDG.E.EL.128 R24, desc[UR4][R24.64] ;  /* 0x0000000418187981 */ /* 0x000ea2000c2e1d00 */
[----:B---3--:R-:W-:Y:S01]  /*01e0*/  FADD R4, R4, -R8 ;  /* 0x8000000804047221 */ /* 0x008fe20000000000 */
[----:B----4-:R-:W-:Y:S01]  /*01f0*/  FADD R8, R12, 9.9999997473787516356e-06 ;  /* 0x3727c5ac0c087421 */ /* 0x010fe20000000000 */
[----:B------:R-:W-:Y:S01]  /*0200*/  FADD R12, R13, 9.9999997473787516356e-06 ;  /* 0x3727c5ac0d0c7421 */ /* 0x000fe20000000000 */
[----:B------:R-:W-:-:S04]  /*0210*/  FADD R13, R14, 9.9999997473787516356e-06 ;  /* 0x3727c5ac0e0d7421 */ /* 0x000fc80000000000 */
[----:B------:R-:W1:Y:S08]  /*0220*/  MUFU.SQRT R8, R8 ;  /* 0x0000000800087308 */ /* 0x000e700000002000 */
[----:B------:R-:W3:Y:S01]  /*0230*/  MUFU.SQRT R12, R12 ;  /* 0x0000000c000c7308 */ /* 0x000ee20000002000 */
[----:B------:R-:W-:-:S07]  /*0240*/  FADD R14, R15, 9.9999997473787516356e-06 ;  /* 0x3727c5ac0f0e7421 */ /* 0x000fce0000000000 */
[----:B------:R-:W4:Y:S01]  /*0250*/  MUFU.SQRT R13, R13 ;  /* 0x0000000d000d7308 */ /* 0x000f220000002000 */
[----:B-1----:R-:W-:Y:S02]  /*0260*/  FSETP.GT.AND P3, PT, R8, 8.50705917302346158658e+37, PT ;  /* 0x7e8000000800780b */ /* 0x002fe40003f64000 */
[----:B---3--:R-:W-:-:S05]  /*0270*/  FSETP.GT.AND P4, PT, R12, 8.50705917302346158658e+37, PT ;  /* 0x7e8000000c00780b */ /* 0x008fca0003f84000 */
[----:B------:R-:W1:Y:S01]  /*0280*/  MUFU.SQRT R14, R14 ;  /* 0x0000000e000e7308 */ /* 0x000e620000002000 */
[----:B------:R-:W-:Y:S02]  /*0290*/  FSETP.GEU.AND P0, PT, R12, 1.175494350822287508e-38, PT ;  /* 0x008000000c00780b */ /* 0x000fe40003f0e000 */
[----:B------:R-:W-:Y:S01]  /*02a0*/  FSETP.GEU.AND P5, PT, R8, 1.175494350822287508e-38, PT ;  /* 0x008000000800780b */ /* 0x000fe20003fae000 */
[----:B-----5:R-:W-:Y:S01]  /*02b0*/  FADD R16, R16, 9.9999997473787516356e-06 ;  /* 0x3727c5ac10107421 */ /* 0x020fe20000000000 */
[----:B------:R-:W-:Y:S01]  /*02c0*/  FADD R5, R5, -R9 ;  /* 0x8000000905057221 */ /* 0x000fe20000000000 */
[----:B------:R-:W-:Y:S01]  /*02d0*/  FADD R18, R18, 9.9999997473787516356e-06 ;  /* 0x3727c5ac12127421 */ /* 0x000fe20000000000 */
[----:B----4-:R-:W-:Y:S01]  /*02e0*/  FSETP.GT.AND P6, PT, R13, 8.50705917302346158658e+37, PT ;  /* 0x7e8000000d00780b */ /* 0x010fe20003fc4000 */
[----:B------:R3:W-:Y:S01]  /*02f0*/  MUFU.SQRT R9, R16 ;  /* 0x0000001000097308 */ /* 0x0007e20000002000 */
[----:B------:R-:W-:Y:S01]  /*0300*/  FADD R17, R17, 9.9999997473787516356e-06 ;  /* 0x3727c5ac11117421 */ /* 0x000fe20000000000 */
[----:B------:R-:W-:Y:S01]  /*0310*/  FADD R6, R6, -R10 ;  /* 0x8000000a06067221 */ /* 0x000fe20000000000 */
[----:B------:R-:W-:Y:S01]  /*0320*/  @P3 FMUL R8, R8, 0.25 ;  /* 0x3e80000008083820 */ /* 0x000fe20000400000 */
[----:B------:R-:W-:Y:S01]  /*0330*/  @P4 FMUL R12, R12, 0.25 ;  /* 0x3e8000000c0c4820 */ /* 0x000fe20000400000 */
[----:B------:R-:W-:Y:S01]  /*0340*/  FSETP.GEU.AND P1, PT, R13, 1.175494350822287508e-38, PT ;  /* 0x008000000d00780b */ /* 0x000fe20003f2e000 */
[----:B---3--:R-:W-:-:S02]  /*0350*/  HFMA2.MMA R16, -RZ, RZ, 1.625, 0 ;  /* 0x3e800000ff107435 */ /* 0x008fc400000001ff */
[----:B------:R3:W4:Y:S01]  /*0360*/  MUFU.SQRT R10, R18 ;  /* 0x00000012000a7308 */ /* 0x0007220000002000 */
[----:B------:R-:W-:Y:S01]  /*0370*/  @!P0 FMUL R12, R12, 16777216 ;  /* 0x4b8000000c0c8820 */ /* 0x000fe20000400000 */
[----:B------:R-:W-:Y:S01]  /*0380*/  @!P5 FMUL R8, R8, 16777216 ;  /* 0x4b8000000808d820 */ /* 0x000fe20000400000 */
[----:B-1----:R-:W-:Y:S01]  /*0390*/  FSETP.GT.AND P2, PT, R14, 8.50705917302346158658e+37, PT ;  /* 0x7e8000000e00780b */ /* 0x002fe20003f44000 */
[----:B------:R-:W-:-:S04]  /*03a0*/  FADD R7, R7, -R11 ;  /* 0x8000000b07077221 */ /* 0x000fc80000000000 */
[----:B------:R1:W5:Y:S01]  /*03b0*/  MUFU.SQRT R15, R17 ;  /* 0x00000011000f7308 */ /* 0x0003620000002000 */
[----:B---3--:R-:W-:Y:S01]  /*03c0*/  FSEL R18, R16, 1, P3 ;  /* 0x3f80000010127808 */ /* 0x008fe20001800000 */
[----:B------:R-:W-:Y:S01]  /*03d0*/  @P6 FMUL R13, R13, 0.25 ;  /* 0x3e8000000d0d6820 */ /* 0x000fe20000400000 */
[----:B------:R-:W-:-:S05]  /*03e0*/  FSETP.GEU.AND P3, PT, R14, 1.175494350822287508e-38, PT ;  /* 0x008000000e00780b */ /* 0x000fca0003f6e000 */
[----:B------:R-:W3:Y:S01]  /*03f0*/  MUFU.RCP R11, R8 ;  /* 0x00000008000b7308 */ /* 0x000ee20000001000 */
[C---:B-1----:R-:W-:Y:S01]  /*0400*/  FSEL R17, R16.reuse, 1, P6 ;  /* 0x3f80000010117808 */ /* 0x042fe20003000000 */
[----:B--2---:R-:W-:Y:S01]  /*0410*/  FADD R25, R21, -R25 ;  /* 0x8000001915197221 */ /* 0x004fe20000000000 */
[----:B------:R-:W-:-:S05]  /*0420*/  FSEL R21, R16, 1, P4 ;  /* 0x3f80000010157808 */ /* 0x000fca0002000000 */
[----:B------:R-:W1:Y:S01]  /*0430*/  MUFU.RCP R12, R12 ;  /* 0x0000000c000c7308 */ /* 0x000e620000001000 */
[----:B------:R-:W-:Y:S01]  /*0440*/  @!P1 FMUL R13, R13, 16777216 ;  /* 0x4b8000000d0d9820 */ /* 0x000fe20000400000 */
[----:B------:R-:W-:Y:S01]  /*0450*/  @!P1 FMUL R17, R17, 16777216 ;  /* 0x4b80000011119820 */ /* 0x000fe20000400000 */
[----:B----4-:R-:W-:Y:S01]  /*0460*/  FSETP.GT.AND P1, PT, R10, 8.50705917302346158658e+37, PT ;  /* 0x7e8000000a00780b */ /* 0x010fe20003f24000 */
[----:B------:R-:W-:Y:S01]  /*0470*/  @P2 FMUL R14, R14, 0.25 ;  /* 0x3e8000000e0e2820 */ /* 0x000fe20000400000 */
[----:B------:R-:W-:Y:S01]  /*0480*/  FSETP.GT.AND P4, PT, R9, 8.50705917302346158658e+37, PT ;  /* 0x7e8000000900780b */ /* 0x000fe20003f84000 */
[----:B------:R-:W-:Y:S01]  /*0490*/  @!P5 FMUL R18, R18, 16777216 ;  /* 0x4b8000001212d820 */ /* 0x000fe20000400000 */
[----:B-----5:R-:W-:Y:S01]  /*04a0*/  FSETP.GT.AND P6, PT, R15, 8.50705917302346158658e+37, PT ;  /* 0x7e8000000f00780b */ /* 0x020fe20003fc4000 */
[----:B------:R2:W-:Y:S01]  /*04b0*/  MUFU.RCP R8, R13 ;  /* 0x0000000d00087308 */ /* 0x0005e20000001000 */
[----:B------:R-:W-:Y:S01]  /*04c0*/  @!P0 FMUL R21, R21, 16777216 ;  /* 0x4b80000015158820 */ /* 0x000fe20000400000 */
[----:B------:R-:W-:Y:S01]  /*04d0*/  FSETP.GEU.AND P5, PT, R9, 1.175494350822287508e-38, PT ;  /* 0x008000000900780b */ /* 0x000fe20003fae000 */
[----:B---3--:R-:W-:Y:S01]  /*04e0*/  FMUL R11, R11, R18 ;  /* 0x000000120b0b7220 */ /* 0x008fe20000400000 */
[----:B------:R-:W-:Y:S01]  /*04f0*/  FSETP.GEU.AND P0, PT, R15, 1.175494350822287508e-38, PT ;  /* 0x008000000f00780b */ /* 0x000fe20003f0e000 */
[----:B------:R-:W-:Y:S01]  /*0500*/  @!P3 FMUL R14, R14, 16777216 ;  /* 0x4b8000000e0eb820 */ /* 0x000fe20000400000 */
[----:B--2---:R-:W-:-:S02]  /*0510*/  FSEL R13, R16, 1, P2 ;  /* 0x3f800000100d7808 */ /* 0x004fc40001000000 */
[----:B------:R-:W-:Y:S01]  /*0520*/  FSETP.GEU.AND P2, PT, R10, 1.175494350822287508e-38, PT ;  /* 0x008000000a00780b */ /* 0x000fe20003f4e000 */
[----:B------:R-:W-:Y:S01]  /*0530*/  FADD R24, R20, -R24 ;  /* 0x8000001814187221 */ /* 0x000fe20000000000 */
[----:B------:R-:W-:Y:S01]  /*0540*/  FADD R26, R22, -R26 ;  /* 0x8000001a161a7221 */ /* 0x000fe20000000000 */
[----:B------:R-:W-:Y:S01]  /*0550*/  FADD R27, R23, -R27 ;  /* 0x8000001b171b7221 */ /* 0x000fe20000000000 */
[----:B-1----:R-:W-:Y:S01]  /*0560*/  FMUL R18, R12, R21 ;  /* 0x000000150c127220 */ /* 0x002fe20000400000 */
[----:B------:R-:W1:Y:S01]  /*0570*/  LDC.64 R22, c[0x0][0x230] ;  /* 0x00008c00ff167b82 */ /* 0x000e620000000a00 */
[----:B------:R-:W2:Y:S01]  /*0580*/  MUFU.RCP R28, R14 ;  /* 0x0000000e001c7308 */ /* 0x000ea20000001000 */
[----:B------:R-:W-:-:S06]  /*0590*/  @P1 FMUL R10, R10, 0.25 ;  /* 0x3e8000000a0a1820 */ /* 0x000fcc0000400000 */
[----:B------:R-:W3:Y:S01]  /*05a0*/  LDC.64 R20, c[0x0][0x228] ;  /* 0x00008a00ff147b82 */ /* 0x000ee20000000a00 */
[----:B------:R-:W-:Y:S01]  /*05b0*/  @P4 FMUL R9, R9, 0.25 ;  /* 0x3e80000009094820 */ /* 0x000fe20000400000 */
[----:B------:R-:W-:Y:S01]  /*05c0*/  @P6 FMUL R15, R15, 0.25 ;  /* 0x3e8000000f0f6820 */ /* 0x000fe20000400000 */
[----:B------:R-:W-:Y:S02]  /*05d0*/  @!P2 FMUL R10, R10, 16777216 ;  /* 0x4b8000000a0aa820 */ /* 0x000fe40000400000 */
[----:B------:R-:W-:Y:S01]  /*05e0*/  @!P5 FMUL R9, R9, 16777216 ;  /* 0x4b8000000909d820 */ /* 0x000fe20000400000 */
[----:B------:R-:W-:Y:S01]  /*05f0*/  @!P0 FMUL R15, R15, 16777216 ;  /* 0x4b8000000f0f8820 */ /* 0x000fe20000400000 */
[----:B------:R-:W-:Y:S02]  /*0600*/  @!P3 FMUL R13, R13, 16777216 ;  /* 0x4b8000000d0db820 */ /* 0x000fe40000400000 */
[----:B------:R3:W4:Y:S01]  /*0610*/  MUFU.RCP R29, R9 ;  /* 0x00000009001d7308 */ /* 0x0007220000001000 */
[----:B------:R-:W-:Y:S01]  /*0620*/  FMUL R18, R18, R5 ;  /* 0x0000000512127220 */ /* 0x000fe20000400000 */
[----:B--2---:R-:W-:Y:S01]  /*0630*/  FMUL R28, R28, R13 ;  /* 0x0000000d1c1c7220 */ /* 0x004fe20000400000 */
[----:B------:R-:W-:-:S05]  /*0640*/  FMUL R13, R11, R4 ;  /* 0x000000040b0d7220 */ /* 0x000fca0000400000 */
[----:B------:R-:W2:Y:S01]  /*0650*/  MUFU.RCP R30, R15 ;  /* 0x0000000f001e7308 */ /* 0x000ea20000001000 */
[----:B------:R-:W-:Y:S01]  /*0660*/  FMUL R17, R8, R17 ;  /* 0x0000001108117220 */ /* 0x000fe20000400000 */
[----:B------:R-:W-:-:S06]  /*0670*/  FSEL R4, R16, 1, P4 ;  /* 0x3f80000010047808 */ /* 0x000fcc0002000000 */
[----:B------:R-:W5:Y:S01]  /*0680*/  MUFU.RCP R10, R10 ;  /* 0x0000000a000a7308 */ /* 0x000f620000001000 */
[C---:B------:R-:W-:Y:S02]  /*0690*/  FSEL R11, R16.reuse, 1, P6 ;  /* 0x3f800000100b7808 */ /* 0x040fe40003000000 */
[----:B------:R-:W-:Y:S01]  /*06a0*/  FSEL R5, R16, 1, P1 ;  /* 0x3f80000010057808 */ /* 0x000fe20000800000 */
[----:B------:R-:W-:Y:S01]  /*06b0*/  FMUL R17, R17, R6 ;  /* 0x0000000611117220 */ /* 0x000fe20000400000 */
[----:B------:R-:W-:Y:S01]  /*06c0*/  FMUL R28, R28, R7 ;  /* 0x000000071c1c7220 */ /* 0x000fe20000400000 */
[----:B------:R-:W-:Y:S01]  /*06d0*/  @!P5 FMUL R4, R4, 16777216 ;  /* 0x4b8000000404d820 */ /* 0x000fe20000400000 */
[----:B---3--:R-:W-:-:S04]  /*06e0*/  IMAD.WIDE R8, R3, 0x4, R20 ;  /* 0x0000000403087825 */ /* 0x008fc800078e0214 */
[----:B------:R-:W-:Y:S01]  /*06f0*/  @!P0 FMUL R11, R11, 16777216 ;  /* 0x4b8000000b0b8820 */ /* 0x000fe20000400000 */
[----:B------:R-:W-:Y:S01]  /*0700*/  @!P2 FMUL R5, R5, 16777216 ;  /* 0x4b8000000505a820 */ /* 0x000fe20000400000 */
[----:B-1----:R-:W-:-:S04]  /*0710*/  IMAD.WIDE R6, R3, 0x4, R22 ;  /* 0x0000000403067825 */ /* 0x002fc800078e0216 */
[----:B----4-:R-:W-:Y:S01]  /*0720*/  FMUL R29, R29, R4 ;  /* 0x000000041d1d7220 */ /* 0x010fe20000400000 */
[----:B--2---:R-:W-:Y:S01]  /*0730*/  FMUL R30, R30, R11 ;  /* 0x0000000b1e1e7220 */ /* 0x004fe20000400000 */
[----:B-----5:R-:W-:Y:S02]  /*0740*/  FMUL R3, R10, R5 ;  /* 0x000000050a037220 */ /* 0x020fe40000400000 */
[----:B------:R-:W2:Y:S04]  /*0750*/  LDG.E.EL.128 R8, desc[UR4][R8.64] ;  /* 0x0000000408087981 */ /* 0x000ea8000c2e1d00 */
[----:B------:R-:W2:Y:S01]  /*0760*/  LDG.E.EL.128 R4, desc[UR4][R6.64] ;  /* 0x0000000406047981 */ /* 0x000ea2000c2e1d00 */
[----:B------:R-:W-:-:S04]  /*0770*/  IMAD.WIDE R14, R2, 0x4, R20 ;  /* 0x00000004020e7825 */ /* 0x000fc800078e0214 */
[----:B------:R-:W-:-:S06]  /*0780*/  IMAD.WIDE R22, R2, 0x4, R22 ;  /* 0x0000000402167825 */ /* 0x000fcc00078e0216 */
[----:B------:R-:W3:Y:S01]  /*0790*/  LDG.E.EL.128 R20, desc[UR4][R22.64] ;  /* 0x0000000416147981 */ /* 0x000ee2000c2e1d00 */
[----:B------:R-:W-:Y:S01]  /*07a0*/  FADD R19, R19, 9.9999997473787516356e-06 ;  /* 0x3727c5ac13137421 */ /* 0x000fe20000000000 */
[----:B--2---:R-:W-:Y:S02]  /*07b0*/  FFMA R4, R8, R13, R4 ;  /* 0x0000000d08047223 */ /* 0x004fe40000000004 */
[----:B------:R-:W3:Y:S01]  /*07c0*/  LDG.E.EL.128 R12, desc[UR4][R14.64] ;  /* 0x000000040e0c7981 */ /* 0x000ee2000c2e1d00 */
[----:B------:R-:W-:Y:S02]  /*07d0*/  FFMA R5, R9, R18, R5 ;  /* 0x0000001209057223 */ /* 0x000fe40000000005 */
[----:B------:R-:W1:Y:S02]  /*07e0*/  MUFU.SQRT R18, R19 ;  /* 0x0000001300127308 */ /* 0x000e640000002000 */
[C---:B-1----:R-:W-:Y:S02]  /*07f0*/  FSETP.GT.AND P0, PT, R18.reuse, 8.50705917302346158658e+37, PT ;  /* 0x7e8000001200780b */ /* 0x042fe40003f04000 */
[----:B------:R-:W-:-:S11]  /*0800*/  FSETP.GEU.AND P1, PT, R18, 1.175494350822287508e-38, PT ;  /* 0x008000001200780b */ /* 0x000fd60003f2e000 */
[----:B------:R-:W-:-:S04]  /*0810*/  @P0 FMUL R18, R18, 0.25 ;  /* 0x3e80000012120820 */ /* 0x000fc80000400000 */
[----:B------:R-:W-:-:S04]  /*0820*/  @!P1 FMUL R18, R18, 16777216 ;  /* 0x4b80000012129820 */ /* 0x000fc80000400000 */
[----:B------:R-:W1:Y:S01]  /*0830*/  MUFU.RCP R2, R18 ;  /* 0x0000001200027308 */ /* 0x000e620000001000 */
[----:B------:R-:W-:-:S05]  /*0840*/  FSEL R9, R16, 1, P0 ;  /* 0x3f80000010097808 */ /* 0x000fca0000000000 */
[----:B------:R-:W-:-:S04]  /*0850*/  @!P1 FMUL R9, R9, 16777216 ;  /* 0x4b80000009099820 */ /* 0x000fc80000400000 */
[----:B-1----:R-:W-:Y:S02]  /*0860*/  FMUL R2, R2, R9 ;  /* 0x0000000902027220 */ /* 0x002fe40000400000 */
[----:B------:R-:W1:Y:S01]  /*0870*/  LDC.64 R8, c[0x0][0x238] ;  /* 0x00008e00ff087b82 */ /* 0x000e620000000a00 */
[----:B------:R-:W-:Y:S01]  /*0880*/  FFMA R7, R11, R28, R7 ;  /* 0x0000001c0b077223 */ /* 0x000fe20000000007 */
[----:B------:R-:W-:Y:S01]  /*0890*/  FMUL R29, R29, R24 ;  /* 0x000000181d1d7220 */ /* 0x000fe20000400000 */
[----:B------:R-:W-:Y:S01]  /*08a0*/  FMUL R30, R30, R25 ;  /* 0x000000191e1e7220 */ /* 0x000fe20000400000 */
[----:B------:R-:W-:Y:S01]  /*08b0*/  FMUL R3, R3, R26 ;  /* 0x0000001a03037220 */ /* 0x000fe20000400000 */
[----:B------:R-:W-:Y:S01]  /*08c0*/  FMUL R2, R2, R27 ;  /* 0x0000001b02027220 */ /* 0x000fe20000400000 */
[----:B------:R-:W-:Y:S01]  /*08d0*/  FFMA R6, R10, R17, R6 ;  /* 0x000000110a067223 */ /* 0x000fe20000000006 */
[----:B------:R-:W-:Y:S02]  /*08e0*/  FSETP.GEU.AND P6, PT, R7, RZ, PT ;  /* 0x000000ff0700720b */ /* 0x000fe40003fce000 */
[----:B------:R-:W-:-:S02]  /*08f0*/  FSETP.GEU.AND P1, PT, R5, RZ, PT ;  /* 0x000000ff0500720b */ /* 0x000fc40003f2e000 */
[----:B------:R-:W-:Y:S02]  /*0900*/  SEL R7, R7, RZ, P6 ;  /* 0x000000ff07077207 */ /* 0x000fe40003000000 */
[----:B------:R-:W-:Y:S02]  /*0910*/  FSETP.GEU.AND P0, PT, R6, RZ, PT ;  /* 0x000000ff0600720b */ /* 0x000fe40003f0e000 */
[----:B------:R-:W-:Y:S02]  /*0920*/  FSETP.GEU.AND P2, PT, R4, RZ, PT ;  /* 0x000000ff0400720b */ /* 0x000fe40003f4e000 */
[----:B------:R-:W-:Y:S02]  /*0930*/  SEL R6, R6, RZ, P0 ;  /* 0x000000ff06067207 */ /* 0x000fe40000000000 */
[----:B------:R-:W-:Y:S02]  /*0940*/  SEL R5, R5, RZ, P1 ;  /* 0x000000ff05057207 */ /* 0x000fe40000800000 */
[----:B------:R-:W-:Y:S01]  /*0950*/  SEL R4, R4, RZ, P2 ;  /* 0x000000ff04047207 */ /* 0x000fe20001000000 */
[----:B-1----:R-:W-:-:S05]  /*0960*/  IMAD.WIDE R8, R0, 0x4, R8 ;  /* 0x0000000400087825 */ /* 0x002fca00078e0208 */
[----:B------:R-:W-:Y:S01]  /*0970*/  STG.E.128 desc[UR4][R8.64], R4 ;  /* 0x0000000408007986 */ /* 0x000fe2000c101d04 */
[----:B---3--:R-:W-:Y:S01]  /*0980*/  FFMA R12, R12, R29, R20 ;  /* 0x0000001d0c0c7223 */ /* 0x008fe20000000014 */
[----:B------:R-:W-:Y:S01]  /*0990*/  FFMA R13, R13, R30, R21 ;  /* 0x0000001e0d0d7223 */ /* 0x000fe20000000015 */
[----:B------:R-:W-:Y:S01]  /*09a0*/  FFMA R3, R14, R3, R22 ;  /* 0x000000030e037223 */ /* 0x000fe20000000016 */
[----:B------:R-:W-:Y:S02]  /*09b0*/  FFMA R2, R15, R2, R23 ;  /* 0x000000020f027223 */ /* 0x000fe40000000017 */
[----:B------:R-:W-:Y:S02]  /*09c0*/  FSETP.GEU.AND P5, PT, R12, RZ, PT ;  /* 0x000000ff0c00720b */ /* 0x000fe40003fae000 */
[----:B------:R-:W-:Y:S02]  /*09d0*/  FSETP.GEU.AND P3, PT, R3, RZ, PT ;  /* 0x000000ff0300720b */ /* 0x000fe40003f6e000 */
[----:B------:R-:W-:-:S02]  /*09e0*/  FSETP.GEU.AND P4, PT, R13, RZ, PT ;  /* 0x000000ff0d00720b */ /* 0x000fc40003f8e000 */
[----:B------:R-:W-:Y:S02]  /*09f0*/  FSETP.GEU.AND P6, PT, R2, RZ, PT ;  /* 0x000000ff0200720b */ /* 0x000fe40003fce000 */
[----:B------:R-:W-:Y:S02]  /*0a00*/  SEL R14, R3, RZ, P3 ;  /* 0x000000ff030e7207 */ /* 0x000fe40001800000 */
[----:B------:R-:W-:Y:S02]  /*0a10*/  SEL R13, R13, RZ, P4 ;  /* 0x000000ff0d0d7207 */ /* 0x000fe40002000000 */
[----:B------:R-:W-:Y:S02]  /*0a20*/  SEL R12, R12, RZ, P5 ;  /* 0x000000ff0c0c7207 */ /* 0x000fe40002800000 */
[----:B------:R-:W-:-:S05]  /*0a30*/  SEL R15, R2, RZ, P6 ;  /* 0x000000ff020f7207 */ /* 0x000fca0003000000 */
[----:B------:R-:W-:Y:S01]  /*0a40*/  STG.E.128 desc[UR4][R8.64+0x800], R12 ;  /* 0x0008000c08007986 */ /* 0x000fe2000c101d04 */
[----:B------:R-:W-:Y:S05]  /*0a50*/  EXIT ;  /* 0x000000000000794d */ /* 0x000fea0003800000 */
.L_x_0:
[----:B------:R-:W-:-:S00]  /*0a60*/  BRA `(.L_x_0) ;  /* 0xfffffffc00fc7947 */ /* 0x000fc0000383ffff */
[----:B------:R-:W-:-:S00]  /*0a70*/  NOP ;  /* 0x0000000000007918 */ /* 0x000fc00000000000 */
        /* <DEDUP_REMOVED lines=8> */
.L_x_1:


//--------------------- .nv.global.init           --------------------------
	.section	.nv.global.init,"aw",@progbits
.nv.global.init:
	.type		_$_str,@object
	.size		_$_str,(_$_str_$_2 - _$_str)
_$_str:
        /*0000*/ 	.byte	0x5f, 0x5f, 0x43, 0x55, 0x44, 0x41, 0x5f, 0x46, 0x54, 0x5a, 0x00
	.type		_$_str_$_2,@object
	.size		_$_str_$_2,(.L_1 - _$_str_$_2)
_$_str_$_2:
        /*000b*/ 	.byte	0x5f, 0x5f, 0x43, 0x55, 0x44, 0x41, 0x5f, 0x50, 0x52, 0x45, 0x43, 0x5f, 0x53, 0x51, 0x52, 0x54
        /*001b*/ 	.byte	0x00
.L_1:


//--------------------- .nv.constant0.triton_poi_fused__native_batch_norm_legit_no_training_relu_35 --------------------------
	.section	.nv.constant0.triton_poi_fused__native_batch_norm_legit_no_training_relu_35,"a",@progbits
	.sectionflags	@""
	.align	4
.nv.constant0.triton_poi_fused__native_batch_norm_legit_no_training_relu_35:
	.zero		580
